//
// Generated by NVIDIA NVVM Compiler
//
// Compiler Build ID: CL-36424714
// Cuda compilation tools, release 13.0, V13.0.88
// Based on NVVM 20.0.0
//

.version 9.0
.target sm_100
.address_size 64

	// .globl	_Z19matrixMultiplyNaivePfS_S_i
// _ZZ23matrixMultiplyOptimizedPfS_S_iE4ds_A has been demoted
// _ZZ23matrixMultiplyOptimizedPfS_S_iE4ds_B has been demoted

.visible .entry _Z19matrixMultiplyNaivePfS_S_i(
	.param .u64 .ptr .align 1 _Z19matrixMultiplyNaivePfS_S_i_param_0,
	.param .u64 .ptr .align 1 _Z19matrixMultiplyNaivePfS_S_i_param_1,
	.param .u64 .ptr .align 1 _Z19matrixMultiplyNaivePfS_S_i_param_2,
	.param .u32 _Z19matrixMultiplyNaivePfS_S_i_param_3
)
{
	.reg .pred 	%p<10>;
	.reg .b32 	%r<40>;
	.reg .b32 	%f<67>;
	.reg .b64 	%rd<67>;

	ld.param.u64 	%rd14, [_Z19matrixMultiplyNaivePfS_S_i_param_0];
	ld.param.u64 	%rd15, [_Z19matrixMultiplyNaivePfS_S_i_param_1];
	ld.param.u32 	%r18, [_Z19matrixMultiplyNaivePfS_S_i_param_3];
	cvta.to.global.u64 	%rd1, %rd15;
	cvta.to.global.u64 	%rd2, %rd14;
	mov.u32 	%r19, %ctaid.y;
	mov.u32 	%r20, %ntid.y;
	mov.u32 	%r21, %tid.y;
	mad.lo.s32 	%r1, %r19, %r20, %r21;
	mov.u32 	%r22, %ctaid.x;
	mov.u32 	%r23, %ntid.x;
	mov.u32 	%r24, %tid.x;
	mad.lo.s32 	%r2, %r22, %r23, %r24;
	max.s32 	%r25, %r1, %r2;
	setp.ge.s32 	%p1, %r25, %r18;
	@%p1 bra 	$L__BB0_13;
	mul.lo.s32 	%r3, %r18, %r1;
	and.b32  	%r4, %r18, 7;
	setp.lt.u32 	%p2, %r18, 8;
	mov.f32 	%f66, 0f00000000;
	mov.b32 	%r38, 0;
	@%p2 bra 	$L__BB0_4;
	and.b32  	%r38, %r18, 2147483640;
	neg.s32 	%r36, %r38;
	mul.wide.s32 	%rd16, %r18, 4;
	add.s64 	%rd3, %rd1, %rd16;
	shl.b32 	%r7, %r18, 3;
	mul.wide.s32 	%rd17, %r18, 8;
	add.s64 	%rd4, %rd1, %rd17;
	mul.wide.s32 	%rd18, %r18, 12;
	add.s64 	%rd5, %rd1, %rd18;
	mul.wide.s32 	%rd19, %r18, 16;
	add.s64 	%rd6, %rd1, %rd19;
	mul.wide.s32 	%rd20, %r18, 20;
	add.s64 	%rd7, %rd1, %rd20;
	mul.wide.s32 	%rd21, %r18, 24;
	add.s64 	%rd8, %rd1, %rd21;
	mul.wide.s32 	%rd22, %r18, 28;
	add.s64 	%rd9, %rd1, %rd22;
	mul.wide.u32 	%rd23, %r3, 4;
	add.s64 	%rd24, %rd23, %rd2;
	add.s64 	%rd66, %rd24, 16;
	mov.f32 	%f66, 0f00000000;
	mov.u32 	%r35, %r2;
$L__BB0_3:
	.pragma "nounroll";
	mul.wide.s32 	%rd25, %r35, 4;
	add.s64 	%rd26, %rd3, %rd25;
	add.s64 	%rd27, %rd4, %rd25;
	add.s64 	%rd28, %rd5, %rd25;
	add.s64 	%rd29, %rd6, %rd25;
	add.s64 	%rd30, %rd7, %rd25;
	add.s64 	%rd31, %rd8, %rd25;
	add.s64 	%rd32, %rd9, %rd25;
	add.s64 	%rd33, %rd1, %rd25;
	ld.global.f32 	%f16, [%rd66+-16];
	ld.global.f32 	%f17, [%rd33];
	fma.rn.f32 	%f18, %f16, %f17, %f66;
	ld.global.f32 	%f19, [%rd66+-12];
	ld.global.f32 	%f20, [%rd26];
	fma.rn.f32 	%f21, %f19, %f20, %f18;
	ld.global.f32 	%f22, [%rd66+-8];
	ld.global.f32 	%f23, [%rd27];
	fma.rn.f32 	%f24, %f22, %f23, %f21;
	ld.global.f32 	%f25, [%rd66+-4];
	ld.global.f32 	%f26, [%rd28];
	fma.rn.f32 	%f27, %f25, %f26, %f24;
	ld.global.f32 	%f28, [%rd66];
	ld.global.f32 	%f29, [%rd29];
	fma.rn.f32 	%f30, %f28, %f29, %f27;
	ld.global.f32 	%f31, [%rd66+4];
	ld.global.f32 	%f32, [%rd30];
	fma.rn.f32 	%f33, %f31, %f32, %f30;
	ld.global.f32 	%f34, [%rd66+8];
	ld.global.f32 	%f35, [%rd31];
	fma.rn.f32 	%f36, %f34, %f35, %f33;
	ld.global.f32 	%f37, [%rd66+12];
	ld.global.f32 	%f38, [%rd32];
	fma.rn.f32 	%f66, %f37, %f38, %f36;
	add.s32 	%r36, %r36, 8;
	add.s32 	%r35, %r35, %r7;
	add.s64 	%rd66, %rd66, 32;
	setp.ne.s32 	%p3, %r36, 0;
	@%p3 bra 	$L__BB0_3;
$L__BB0_4:
	setp.eq.s32 	%p4, %r4, 0;
	@%p4 bra 	$L__BB0_12;
	and.b32  	%r13, %r18, 3;
	setp.lt.u32 	%p5, %r4, 4;
	@%p5 bra 	$L__BB0_7;
	add.s32 	%r27, %r38, %r3;
	mul.wide.u32 	%rd34, %r27, 4;
	add.s64 	%rd35, %rd2, %rd34;
	ld.global.f32 	%f40, [%rd35];
	mad.lo.s32 	%r28, %r38, %r18, %r2;
	mul.wide.s32 	%rd36, %r28, 4;
	add.s64 	%rd37, %rd1, %rd36;
	ld.global.f32 	%f41, [%rd37];
	fma.rn.f32 	%f42, %f40, %f41, %f66;
	cvt.u64.u32 	%rd38, %r3;
	cvt.u64.u32 	%rd39, %r38;
	add.s64 	%rd40, %rd39, %rd38;
	shl.b64 	%rd41, %rd40, 2;
	add.s64 	%rd42, %rd2, %rd41;
	ld.global.f32 	%f43, [%rd42+4];
	mul.wide.s32 	%rd43, %r18, 4;
	add.s64 	%rd44, %rd37, %rd43;
	ld.global.f32 	%f44, [%rd44];
	fma.rn.f32 	%f45, %f43, %f44, %f42;
	ld.global.f32 	%f46, [%rd42+8];
	add.s64 	%rd45, %rd44, %rd43;
	ld.global.f32 	%f47, [%rd45];
	fma.rn.f32 	%f48, %f46, %f47, %f45;
	ld.global.f32 	%f49, [%rd42+12];
	add.s64 	%rd46, %rd45, %rd43;
	ld.global.f32 	%f50, [%rd46];
	fma.rn.f32 	%f66, %f49, %f50, %f48;
	add.s32 	%r38, %r38, 4;
$L__BB0_7:
	setp.eq.s32 	%p6, %r13, 0;
	@%p6 bra 	$L__BB0_12;
	setp.eq.s32 	%p7, %r13, 1;
	@%p7 bra 	$L__BB0_10;
	add.s32 	%r29, %r38, %r3;
	mul.wide.u32 	%rd47, %r29, 4;
	add.s64 	%rd48, %rd2, %rd47;
	ld.global.f32 	%f52, [%rd48];
	mad.lo.s32 	%r30, %r38, %r18, %r2;
	mul.wide.s32 	%rd49, %r30, 4;
	add.s64 	%rd50, %rd1, %rd49;
	ld.global.f32 	%f53, [%rd50];
	fma.rn.f32 	%f54, %f52, %f53, %f66;
	cvt.u64.u32 	%rd51, %r3;
	cvt.u64.u32 	%rd52, %r38;
	add.s64 	%rd53, %rd52, %rd51;
	shl.b64 	%rd54, %rd53, 2;
	add.s64 	%rd55, %rd2, %rd54;
	ld.global.f32 	%f55, [%rd55+4];
	mul.wide.s32 	%rd56, %r18, 4;
	add.s64 	%rd57, %rd50, %rd56;
	ld.global.f32 	%f56, [%rd57];
	fma.rn.f32 	%f66, %f55, %f56, %f54;
	add.s32 	%r38, %r38, 2;
$L__BB0_10:
	and.b32  	%r31, %r18, 1;
	setp.eq.b32 	%p8, %r31, 1;
	not.pred 	%p9, %p8;
	@%p9 bra 	$L__BB0_12;
	add.s32 	%r32, %r38, %r3;
	mul.wide.u32 	%rd58, %r32, 4;
	add.s64 	%rd59, %rd2, %rd58;
	ld.global.f32 	%f57, [%rd59];
	mad.lo.s32 	%r33, %r38, %r18, %r2;
	mul.wide.s32 	%rd60, %r33, 4;
	add.s64 	%rd61, %rd1, %rd60;
	ld.global.f32 	%f58, [%rd61];
	fma.rn.f32 	%f66, %f57, %f58, %f66;
$L__BB0_12:
	ld.param.u64 	%rd65, [_Z19matrixMultiplyNaivePfS_S_i_param_2];
	add.s32 	%r34, %r3, %r2;
	cvta.to.global.u64 	%rd62, %rd65;
	mul.wide.s32 	%rd63, %r34, 4;
	add.s64 	%rd64, %rd62, %rd63;
	st.global.f32 	[%rd64], %f66;
$L__BB0_13:
	ret;

}
	// .globl	_Z23matrixMultiplyOptimizedPfS_S_i
.visible .entry _Z23matrixMultiplyOptimizedPfS_S_i(
	.param .u64 .ptr .align 1 _Z23matrixMultiplyOptimizedPfS_S_i_param_0,
	.param .u64 .ptr .align 1 _Z23matrixMultiplyOptimizedPfS_S_i_param_1,
	.param .u64 .ptr .align 1 _Z23matrixMultiplyOptimizedPfS_S_i_param_2,
	.param .u32 _Z23matrixMultiplyOptimizedPfS_S_i_param_3
)
{
	.reg .pred 	%p<10>;
	.reg .b32 	%r<42>;
	.reg .b32 	%f<63>;
	.reg .b64 	%rd<13>;
	// demoted variable
	.shared .align 4 .b8 _ZZ23matrixMultiplyOptimizedPfS_S_iE4ds_A[1024];
	// demoted variable
	.shared .align 4 .b8 _ZZ23matrixMultiplyOptimizedPfS_S_iE4ds_B[1024];
	ld.param.u64 	%rd4, [_Z23matrixMultiplyOptimizedPfS_S_i_param_0];
	ld.param.u64 	%rd5, [_Z23matrixMultiplyOptimizedPfS_S_i_param_1];
	ld.param.u64 	%rd6, [_Z23matrixMultiplyOptimizedPfS_S_i_param_2];
	ld.param.u32 	%r24, [_Z23matrixMultiplyOptimizedPfS_S_i_param_3];
	mov.u32 	%r25, %ctaid.x;
	mov.u32 	%r26, %ctaid.y;
	mov.u32 	%r37, %tid.x;
	mov.u32 	%r39, %tid.y;
	shl.b32 	%r27, %r26, 4;
	add.s32 	%r3, %r27, %r39;
	shl.b32 	%r4, %r25, 4;
	add.s32 	%r5, %r4, %r37;
	setp.lt.s32 	%p1, %r24, 1;
	mov.f32 	%f62, 0f00000000;
	@%p1 bra 	$L__BB1_7;
	add.s32 	%r28, %r24, 15;
	shr.u32 	%r29, %r28, 4;
	shl.b32 	%r30, %r39, 6;
	mov.u32 	%r31, _ZZ23matrixMultiplyOptimizedPfS_S_iE4ds_A;
	add.s32 	%r6, %r31, %r30;
	shl.b32 	%r32, %r37, 2;
	add.s32 	%r7, %r6, %r32;
	mov.u32 	%r33, _ZZ23matrixMultiplyOptimizedPfS_S_iE4ds_B;
	add.s32 	%r9, %r33, %r32;
	add.s32 	%r8, %r9, %r30;
	neg.s32 	%r41, %r29;
	mad.lo.s32 	%r34, %r39, %r24, %r37;
	add.s32 	%r40, %r34, %r4;
	shl.b32 	%r12, %r24, 4;
	mad.lo.s32 	%r38, %r24, %r3, %r37;
	cvta.to.global.u64 	%rd1, %rd4;
	cvta.to.global.u64 	%rd2, %rd5;
	mov.f32 	%f62, 0f00000000;
$L__BB1_2:
	setp.ge.u32 	%p2, %r3, %r24;
	mul.wide.s32 	%rd7, %r38, 4;
	add.s64 	%rd3, %rd1, %rd7;
	setp.ge.s32 	%p3, %r37, %r24;
	mov.f32 	%f60, 0f00000000;
	or.pred  	%p4, %p2, %p3;
	@%p4 bra 	$L__BB1_4;
	ld.global.f32 	%f60, [%rd3];
$L__BB1_4:
	setp.ge.u32 	%p5, %r5, %r24;
	st.shared.f32 	[%r7], %f60;
	setp.ge.s32 	%p6, %r39, %r24;
	mov.f32 	%f61, 0f00000000;
	or.pred  	%p7, %p5, %p6;
	@%p7 bra 	$L__BB1_6;
	mul.wide.u32 	%rd8, %r40, 4;
	add.s64 	%rd9, %rd2, %rd8;
	ld.global.f32 	%f61, [%rd9];
$L__BB1_6:
	st.shared.f32 	[%r8], %f61;
	bar.sync 	0;
	ld.shared.f32 	%f12, [%r6];
	ld.shared.f32 	%f13, [%r9];
	fma.rn.f32 	%f14, %f12, %f13, %f62;
	ld.shared.f32 	%f15, [%r6+4];
	ld.shared.f32 	%f16, [%r9+64];
	fma.rn.f32 	%f17, %f15, %f16, %f14;
	ld.shared.f32 	%f18, [%r6+8];
	ld.shared.f32 	%f19, [%r9+128];
	fma.rn.f32 	%f20, %f18, %f19, %f17;
	ld.shared.f32 	%f21, [%r6+12];
	ld.shared.f32 	%f22, [%r9+192];
	fma.rn.f32 	%f23, %f21, %f22, %f20;
	ld.shared.f32 	%f24, [%r6+16];
	ld.shared.f32 	%f25, [%r9+256];
	fma.rn.f32 	%f26, %f24, %f25, %f23;
	ld.shared.f32 	%f27, [%r6+20];
	ld.shared.f32 	%f28, [%r9+320];
	fma.rn.f32 	%f29, %f27, %f28, %f26;
	ld.shared.f32 	%f30, [%r6+24];
	ld.shared.f32 	%f31, [%r9+384];
	fma.rn.f32 	%f32, %f30, %f31, %f29;
	ld.shared.f32 	%f33, [%r6+28];
	ld.shared.f32 	%f34, [%r9+448];
	fma.rn.f32 	%f35, %f33, %f34, %f32;
	ld.shared.f32 	%f36, [%r6+32];
	ld.shared.f32 	%f37, [%r9+512];
	fma.rn.f32 	%f38, %f36, %f37, %f35;
	ld.shared.f32 	%f39, [%r6+36];
	ld.shared.f32 	%f40, [%r9+576];
	fma.rn.f32 	%f41, %f39, %f40, %f38;
	ld.shared.f32 	%f42, [%r6+40];
	ld.shared.f32 	%f43, [%r9+640];
	fma.rn.f32 	%f44, %f42, %f43, %f41;
	ld.shared.f32 	%f45, [%r6+44];
	ld.shared.f32 	%f46, [%r9+704];
	fma.rn.f32 	%f47, %f45, %f46, %f44;
	ld.shared.f32 	%f48, [%r6+48];
	ld.shared.f32 	%f49, [%r9+768];
	fma.rn.f32 	%f50, %f48, %f49, %f47;
	ld.shared.f32 	%f51, [%r6+52];
	ld.shared.f32 	%f52, [%r9+832];
	fma.rn.f32 	%f53, %f51, %f52, %f50;
	ld.shared.f32 	%f54, [%r6+56];
	ld.shared.f32 	%f55, [%r9+896];
	fma.rn.f32 	%f56, %f54, %f55, %f53;
	ld.shared.f32 	%f57, [%r6+60];
	ld.shared.f32 	%f58, [%r9+960];
	fma.rn.f32 	%f62, %f57, %f58, %f56;
	bar.sync 	0;
	add.s32 	%r41, %r41, 1;
	setp.ne.s32 	%p8, %r41, 0;
	add.s32 	%r40, %r40, %r12;
	add.s32 	%r39, %r39, 16;
	add.s32 	%r38, %r38, 16;
	add.s32 	%r37, %r37, 16;
	@%p8 bra 	$L__BB1_2;
$L__BB1_7:
	max.s32 	%r35, %r3, %r5;
	setp.ge.s32 	%p9, %r35, %r24;
	@%p9 bra 	$L__BB1_9;
	mad.lo.s32 	%r36, %r24, %r3, %r5;
	cvta.to.global.u64 	%rd10, %rd6;
	mul.wide.u32 	%rd11, %r36, 4;
	add.s64 	%rd12, %rd10, %rd11;
	st.global.f32 	[%rd12], %f62;
$L__BB1_9:
	ret;

}


// ===== COMPILED SASS (sm_100) =====

	.target	sm_100

	.elftype	@"ET_EXEC"


//--------------------- .note.nv.tkinfo           --------------------------
	.section	.note.nv.tkinfo,"",@"SHT_NOTE"
	.sectionflags	@"SHF_NOTE_NV_TKINFO"
	.tkinfo
        /*0018*/ 	.word	0x00000002
        /*0030*/ 	.string	""
        /*0030*/ 	.string	"ptxas"
        /*0030*/ 	.string	"Cuda compilation tools, release 13.0, V13.0.88"
        /*0030*/ 	.string	"Build cuda_13.0.r13.0/compiler.36424714_0"
        /*0030*/ 	.string	"-arch sm_100 -m 64 "



//--------------------- .note.nv.cuinfo           --------------------------
	.section	.note.nv.cuinfo,"",@"SHT_NOTE"
	.sectionflags	@"SHF_NOTE_NV_CUINFO"
        /*0018*/ 	.short	0x0002
        /*001a*/ 	.short	0x0064
        /*001c*/ 	.short	0x0082
	.zero		2


//--------------------- .nv.info                  --------------------------
	.section	.nv.info,"",@"SHT_CUDA_INFO"
	.align	4


	//----- nvinfo : EIATTR_REGCOUNT
	.align		4
        /*0000*/ 	.byte	0x04, 0x2f
        /*0002*/ 	.short	(.L_1 - .L_0)
	.align		4
.L_0:
        /*0004*/ 	.word	index@(_Z19matrixMultiplyNaivePfS_S_i)
        /*0008*/ 	.word	0x0000001e


	//----- nvinfo : EIATTR_FRAME_SIZE
	.align		4
.L_1:
        /*000c*/ 	.byte	0x04, 0x11
        /*000e*/ 	.short	(.L_3 - .L_2)
	.align		4
.L_2:
        /*0010*/ 	.word	index@(_Z19matrixMultiplyNaivePfS_S_i)
        /*0014*/ 	.word	0x00000000


	//----- nvinfo : EIATTR_REGCOUNT
	.align		4
.L_3:
        /*0018*/ 	.byte	0x04, 0x2f
        /*001a*/ 	.short	(.L_5 - .L_4)
	.align		4
.L_4:
        /*001c*/ 	.word	index@(_Z23matrixMultiplyOptimizedPfS_S_i)
        /*0020*/ 	.word	0x00000020


	//----- nvinfo : EIATTR_FRAME_SIZE
	.align		4
.L_5:
        /*0024*/ 	.byte	0x04, 0x11
        /*0026*/ 	.short	(.L_7 - .L_6)
	.align		4
.L_6:
        /*0028*/ 	.word	index@(_Z23matrixMultiplyOptimizedPfS_S_i)
        /*002c*/ 	.word	0x00000000


	//----- nvinfo : EIATTR_MIN_STACK_SIZE
	.align		4
.L_7:
        /*0030*/ 	.byte	0x04, 0x12
        /*0032*/ 	.short	(.L_9 - .L_8)
	.align		4
.L_8:
        /*0034*/ 	.word	index@(_Z23matrixMultiplyOptimizedPfS_S_i)
        /*0038*/ 	.word	0x00000000


	//----- nvinfo : EIATTR_MIN_STACK_SIZE
	.align		4
.L_9:
        /*003c*/ 	.byte	0x04, 0x12
        /*003e*/ 	.short	(.L_11 - .L_10)
	.align		4
.L_10:
        /*0040*/ 	.word	index@(_Z19matrixMultiplyNaivePfS_S_i)
        /*0044*/ 	.word	0x00000000
.L_11:


//--------------------- .nv.compat                --------------------------
	.section	.nv.compat,"",@"SHT_CUDA_COMPAT_INFO"
	.align	4
        /*0000*/ 	.byte	0x02, 0x09, 0x00, 0x00, 0x02, 0x02, 0x01, 0x00, 0x02, 0x05, 0x05, 0x00, 0x03, 0x07, 0x01, 0x01
        /*0010*/ 	.byte	0x02, 0x03, 0x00, 0x00, 0x02, 0x06, 0x01, 0x00, 0x04, 0x0b, 0x08, 0x00, 0x09, 0x00, 0x00, 0x00
        /*0020*/ 	.byte	0x00, 0x00, 0x00, 0x00


//--------------------- .nv.info._Z23matrixMultiplyOptimizedPfS_S_i --------------------------
	.section	.nv.info._Z23matrixMultiplyOptimizedPfS_S_i,"",@"SHT_CUDA_INFO"
	.sectionflags	@""
	.align	4


	//----- nvinfo : EIATTR_CUDA_API_VERSION
	.align		4
        /*0000*/ 	.byte	0x04, 0x37
        /*0002*/ 	.short	(.L_13 - .L_12)
.L_12:
        /*0004*/ 	.word	0x00000082


	//----- nvinfo : EIATTR_KPARAM_INFO
	.align		4
.L_13:
        /*0008*/ 	.byte	0x04, 0x17
        /*000a*/ 	.short	(.L_15 - .L_14)
.L_14:
        /*000c*/ 	.word	0x00000000
        /*0010*/ 	.short	0x0003
        /*0012*/ 	.short	0x0018
        /*0014*/ 	.byte	0x00, 0xf0, 0x11, 0x00


	//----- nvinfo : EIATTR_KPARAM_INFO
	.align		4
.L_15:
        /*0018*/ 	.byte	0x04, 0x17
        /*001a*/ 	.short	(.L_17 - .L_16)
.L_16:
        /*001c*/ 	.word	0x00000000
        /*0020*/ 	.short	0x0002
        /*0022*/ 	.short	0x0010
        /*0024*/ 	.byte	0x00, 0xf5, 0x21, 0x00


	//----- nvinfo : EIATTR_KPARAM_INFO
	.align		4
.L_17:
        /*0028*/ 	.byte	0x04, 0x17
        /*002a*/ 	.short	(.L_19 - .L_18)
.L_18:
        /*002c*/ 	.word	0x00000000
        /*0030*/ 	.short	0x0001
        /*0032*/ 	.short	0x0008
        /*0034*/ 	.byte	0x00, 0xf5, 0x21, 0x00


	//----- nvinfo : EIATTR_KPARAM_INFO
	.align		4
.L_19:
        /*0038*/ 	.byte	0x04, 0x17
        /*003a*/ 	.short	(.L_21 - .L_20)
.L_20:
        /*003c*/ 	.word	0x00000000
        /*0040*/ 	.short	0x0000
        /*0042*/ 	.short	0x0000
        /*0044*/ 	.byte	0x00, 0xf5, 0x21, 0x00


	//----- nvinfo : EIATTR_SPARSE_MMA_MASK
	.align		4
.L_21:
        /*0048*/ 	.byte	0x03, 0x50
        /*004a*/ 	.short	0x0000


	//----- nvinfo : EIATTR_MAXREG_COUNT
	.align		4
        /*004c*/ 	.byte	0x03, 0x1b
        /*004e*/ 	.short	0x00ff


	//----- nvinfo : EIATTR_NUM_BARRIERS
	.align		4
        /*0050*/ 	.byte	0x02, 0x4c
        /*0052*/ 	.byte	0x01
	.zero		1


	//----- nvinfo : EIATTR_MERCURY_ISA_VERSION
	.align		4
        /*0054*/ 	.byte	0x03, 0x5f
        /*0056*/ 	.short	0x0101


	//----- nvinfo : EIATTR_VRC_CTA_INIT_COUNT
	.align		4
        /*0058*/ 	.byte	0x02, 0x4a
	.zero		1
	.zero		1


	//----- nvinfo : EIATTR_EXIT_INSTR_OFFSETS
	.align		4
        /*005c*/ 	.byte	0x04, 0x1c
        /*005e*/ 	.short	(.L_23 - .L_22)


	//   ....[0]....
.L_22:
        /*0060*/ 	.word	0x000005c0


	//   ....[1]....
        /*0064*/ 	.word	0x00000610


	//----- nvinfo : EIATTR_CBANK_PARAM_SIZE
	.align		4
.L_23:
        /*0068*/ 	.byte	0x03, 0x19
        /*006a*/ 	.short	0x001c


	//----- nvinfo : EIATTR_PARAM_CBANK
	.align		4
        /*006c*/ 	.byte	0x04, 0x0a
        /*006e*/ 	.short	(.L_25 - .L_24)
	.align		4
.L_24:
        /*0070*/ 	.word	index@(.nv.constant0._Z23matrixMultiplyOptimizedPfS_S_i)
        /*0074*/ 	.short	0x0380
        /*0076*/ 	.short	0x001c


	//----- nvinfo : EIATTR_SW_WAR
	.align		4
.L_25:
        /*0078*/ 	.byte	0x04, 0x36
        /*007a*/ 	.short	(.L_27 - .L_26)
.L_26:
        /*007c*/ 	.word	0x00000008
.L_27:


//--------------------- .nv.info._Z19matrixMultiplyNaivePfS_S_i --------------------------
	.section	.nv.info._Z19matrixMultiplyNaivePfS_S_i,"",@"SHT_CUDA_INFO"
	.sectionflags	@""
	.align	4


	//----- nvinfo : EIATTR_CUDA_API_VERSION
	.align		4
        /*0000*/ 	.byte	0x04, 0x37
        /*0002*/ 	.short	(.L_29 - .L_28)
.L_28:
        /*0004*/ 	.word	0x00000082


	//----- nvinfo : EIATTR_KPARAM_INFO
	.align		4
.L_29:
        /*0008*/ 	.byte	0x04, 0x17
        /*000a*/ 	.short	(.L_31 - .L_30)
.L_30:
        /*000c*/ 	.word	0x00000000
        /*0010*/ 	.short	0x0003
        /*0012*/ 	.short	0x0018
        /*0014*/ 	.byte	0x00, 0xf0, 0x11, 0x00


	//----- nvinfo : EIATTR_KPARAM_INFO
	.align		4
.L_31:
        /*0018*/ 	.byte	0x04, 0x17
        /*001a*/ 	.short	(.L_33 - .L_32)
.L_32:
        /*001c*/ 	.word	0x00000000
        /*0020*/ 	.short	0x0002
        /*0022*/ 	.short	0x0010
        /*0024*/ 	.byte	0x00, 0xf5, 0x21, 0x00


	//----- nvinfo : EIATTR_KPARAM_INFO
	.align		4
.L_33:
        /*0028*/ 	.byte	0x04, 0x17
        /*002a*/ 	.short	(.L_35 - .L_34)
.L_34:
        /*002c*/ 	.word	0x00000000
        /*0030*/ 	.short	0x0001
        /*0032*/ 	.short	0x0008
        /*0034*/ 	.byte	0x00, 0xf5, 0x21, 0x00


	//----- nvinfo : EIATTR_KPARAM_INFO
	.align		4
.L_35:
        /*0038*/ 	.byte	0x04, 0x17
        /*003a*/ 	.short	(.L_37 - .L_36)
.L_36:
        /*003c*/ 	.word	0x00000000
        /*0040*/ 	.short	0x0000
        /*0042*/ 	.short	0x0000
        /*0044*/ 	.byte	0x00, 0xf5, 0x21, 0x00


	//----- nvinfo : EIATTR_SPARSE_MMA_MASK
	.align		4
.L_37:
        /*0048*/ 	.byte	0x03, 0x50
        /*004a*/ 	.short	0x0000


	//----- nvinfo : EIATTR_MAXREG_COUNT
	.align		4
        /*004c*/ 	.byte	0x03, 0x1b
        /*004e*/ 	.short	0x00ff


	//----- nvinfo : EIATTR_MERCURY_ISA_VERSION
	.align		4
        /*0050*/ 	.byte	0x03, 0x5f
        /*0052*/ 	.short	0x0101


	//----- nvinfo : EIATTR_VRC_CTA_INIT_COUNT
	.align		4
        /*0054*/ 	.byte	0x02, 0x4a
	.zero		1
	.zero		1


	//----- nvinfo : EIATTR_EXIT_INSTR_OFFSETS
	.align		4
        /*0058*/ 	.byte	0x04, 0x1c
        /*005a*/ 	.short	(.L_39 - .L_38)


	//   ....[0]....
.L_38:
        /*005c*/ 	.word	0x000000c0


	//   ....[1]....
        /*0060*/ 	.word	0x00000a90


	//----- nvinfo : EIATTR_CBANK_PARAM_SIZE
	.align		4
.L_39:
        /*0064*/ 	.byte	0x03, 0x19
        /*0066*/ 	.short	0x001c


	//----- nvinfo : EIATTR_PARAM_CBANK
	.align		4
        /*0068*/ 	.byte	0x04, 0x0a
        /*006a*/ 	.short	(.L_41 - .L_40)
	.align		4
.L_40:
        /*006c*/ 	.word	index@(.nv.constant0._Z19matrixMultiplyNaivePfS_S_i)
        /*0070*/ 	.short	0x0380
        /*0072*/ 	.short	0x001c


	//----- nvinfo : EIATTR_SW_WAR
	.align		4
.L_41:
        /*0074*/ 	.byte	0x04, 0x36
        /*0076*/ 	.short	(.L_43 - .L_42)
.L_42:
        /*0078*/ 	.word	0x00000008
.L_43:


//--------------------- .nv.callgraph             --------------------------
	.section	.nv.callgraph,"",@"SHT_CUDA_CALLGRAPH"
	.align	4
	.sectionentsize	8
	.align		4
        /*0000*/ 	.word	0x00000000
	.align		4
        /*0004*/ 	.word	0xffffffff
	.align		4
        /*0008*/ 	.word	0x00000000
	.align		4
        /*000c*/ 	.word	0xfffffffe
	.align		4
        /*0010*/ 	.word	0x00000000
	.align		4
        /*0014*/ 	.word	0xfffffffd
	.align		4
        /*0018*/ 	.word	0x00000000
	.align		4
        /*001c*/ 	.word	0xfffffffc


//--------------------- .text._Z23matrixMultiplyOptimizedPfS_S_i --------------------------
	.section	.text._Z23matrixMultiplyOptimizedPfS_S_i,"ax",@progbits
	.align	128
        .global         _Z23matrixMultiplyOptimizedPfS_S_i
        .type           _Z23matrixMultiplyOptimizedPfS_S_i,@function
        .size           _Z23matrixMultiplyOptimizedPfS_S_i,(.L_x_8 - _Z23matrixMultiplyOptimizedPfS_S_i)
        .other          _Z23matrixMultiplyOptimizedPfS_S_i,@"STO_CUDA_ENTRY STV_DEFAULT"
_Z23matrixMultiplyOptimizedPfS_S_i:
.text._Z23matrixMultiplyOptimizedPfS_S_i:
[----:B------:R-:W-:Y:S01]  /*0000*/  LDC R1, c[0x0][0x37c] ;  /* 0x0000df00ff017b82 */ /* 0x000fe20000000800 */
[----:B------:R-:W0:Y:S01]  /*0010*/  LDCU UR4, c[0x0][0x398] ;  /* 0x00007300ff0477ac */ /* 0x000e220008000800 */
[----:B------:R-:W1:Y:S01]  /*0020*/  S2R R5, SR_CTAID.Y ;  /* 0x0000000000057919 */ /* 0x000e620000002600 */
[----:B------:R-:W-:Y:S01]  /*0030*/  HFMA2 R25, -RZ, RZ, 0, 0 ;  /* 0x00000000ff197431 */ /* 0x000fe200000001ff */
[----:B------:R-:W2:Y:S01]  /*0040*/  LDCU.64 UR8, c[0x0][0x358] ;  /* 0x00006b00ff0877ac */ /* 0x000ea20008000a00 */
[----:B------:R-:W1:Y:S01]  /*0050*/  S2R R2, SR_TID.Y ;  /* 0x0000000000027919 */ /* 0x000e620000002200 */
[----:B------:R-:W3:Y:S01]  /*0060*/  S2R R10, SR_CTAID.X ;  /* 0x00000000000a7919 */ /* 0x000ee20000002500 */
[----:B------:R-:W3:Y:S01]  /*0070*/  S2R R3, SR_TID.X ;  /* 0x0000000000037919 */ /* 0x000ee20000002100 */
[----:B0-----:R-:W-:-:S04]  /*0080*/  MOV R6, UR4 ;  /* 0x0000000400067c02 */ /* 0x001fc80008000f00 */
[----:B------:R-:W-:Y:S02]  /*0090*/  ISETP.GE.AND P0, PT, R6, 0x1, PT ;  /* 0x000000010600780c */ /* 0x000fe40003f06270 */
[----:B-1----:R-:W-:Y:S02]  /*00a0*/  LEA R5, R5, R2, 0x4 ;  /* 0x0000000205057211 */ /* 0x002fe400078e20ff */
[----:B---3--:R-:W-:-:S09]  /*00b0*/  LEA R4, R10, R3, 0x4 ;  /* 0x000000030a047211 */ /* 0x008fd200078e20ff */
[----:B--2---:R-:W-:Y:S05]  /*00c0*/  @!P0 BRA `(.L_x_0) ;  /* 0x0000000400348947 */ /* 0x004fea0003800000 */
[----:B------:R-:W0:Y:S01]  /*00d0*/  S2UR UR6, SR_CgaCtaId ;  /* 0x00000000000679c3 */ /* 0x000e220000008800 */
[----:B------:R-:W-:Y:S01]  /*00e0*/  UMOV UR4, 0x400 ;  /* 0x0000040000047882 */ /* 0x000fe20000000000 */
[----:B------:R-:W-:Y:S01]  /*00f0*/  IADD3 R8, PT, PT, R6, 0xf, RZ ;  /* 0x0000000f06087810 */ /* 0x000fe20007ffe0ff */
[----:B------:R-:W-:Y:S01]  /*0100*/  UIADD3 UR5, UPT, UPT, UR4, 0x400, URZ ;  /* 0x0000040004057890 */ /* 0x000fe2000fffe0ff */
[-CC-:B------:R-:W-:Y:S01]  /*0110*/  IMAD R7, R2, R6.reuse, R3.reuse ;  /* 0x0000000602077224 */ /* 0x180fe200078e0203 */
[----:B------:R-:W-:Y:S01]  /*0120*/  MOV R25, RZ ;  /* 0x000000ff00197202 */ /* 0x000fe20000000f00 */
[----:B------:R-:W-:Y:S01]  /*0130*/  IMAD R18, R5, R6, R3 ;  /* 0x0000000605127224 */ /* 0x000fe200078e0203 */
[----:B------:R-:W-:Y:S01]  /*0140*/  SHF.R.U32.HI R8, RZ, 0x4, R8 ;  /* 0x00000004ff087819 */ /* 0x000fe20000011608 */
[----:B------:R-:W1:Y:S01]  /*0150*/  LDC R0, c[0x0][0x398] ;  /* 0x0000e600ff007b82 */ /* 0x000e620000000800 */
[----:B------:R-:W-:Y:S02]  /*0160*/  IMAD R7, R10, 0x10, R7 ;  /* 0x000000100a077824 */ /* 0x000fe400078e0207 */
[----:B------:R-:W-:-:S05]  /*0170*/  IADD3 R19, PT, PT, -R8, RZ, RZ ;  /* 0x000000ff08137210 */ /* 0x000fca0007ffe1ff */
[----:B------:R-:W2:Y:S01]  /*0180*/  LDC.64 R22, c[0x0][0x380] ;  /* 0x0000e000ff167b82 */ /* 0x000ea20000000a00 */
[----:B0-----:R-:W-:Y:S02]  /*0190*/  ULEA UR5, UR6, UR5, 0x18 ;  /* 0x0000000506057291 */ /* 0x001fe4000f8ec0ff */
[----:B------:R-:W-:-:S04]  /*01a0*/  ULEA UR4, UR6, UR4, 0x18 ;  /* 0x0000000406047291 */ /* 0x000fc8000f8ec0ff */
[----:B------:R-:W-:Y:S02]  /*01b0*/  LEA R17, R3, UR5, 0x2 ;  /* 0x0000000503117c11 */ /* 0x000fe4000f8e10ff */
[----:B------:R-:W-:-:S03]  /*01c0*/  LEA R16, R2, UR4, 0x6 ;  /* 0x0000000402107c11 */ /* 0x000fc6000f8e30ff */
[----:B------:R-:W-:Y:S01]  /*01d0*/  IMAD R21, R2, 0x40, R17 ;  /* 0x0000004002157824 */ /* 0x000fe200078e0211 */
[----:B------:R-:W-:-:S07]  /*01e0*/  LEA R20, R3, R16, 0x2 ;  /* 0x0000001003147211 */ /* 0x000fce00078e10ff */
.L_x_1:
[----:B-1----:R-:W-:Y:S01]  /*01f0*/  MOV R6, R0 ;  /* 0x0000000000067202 */ /* 0x002fe20000000f00 */
[----:B------:R-:W-:Y:S01]  /*0200*/  HFMA2 R29, -RZ, RZ, 0, 0 ;  /* 0x00000000ff1d7431 */ /* 0x000fe200000001ff */
[----:B------:R-:W-:Y:S01]  /*0210*/  MOV R24, RZ ;  /* 0x000000ff00187202 */ /* 0x000fe20000000f00 */
[----:B--2---:R-:W-:Y:S01]  /*0220*/  IMAD.WIDE R8, R18, 0x4, R22 ;  /* 0x0000000412087825 */ /* 0x004fe200078e0216 */
[-C--:B------:R-:W-:Y:S02]  /*0230*/  ISETP.GE.AND P0, PT, R2, R6.reuse, PT ;  /* 0x000000060200720c */ /* 0x080fe40003f06270 */
[-C--:B------:R-:W-:Y:S02]  /*0240*/  ISETP.GE.AND P1, PT, R3, R6.reuse, PT ;  /* 0x000000060300720c */ /* 0x080fe40003f26270 */
[-C--:B------:R-:W-:Y:S02]  /*0250*/  ISETP.GE.U32.OR P0, PT, R4, R6.reuse, P0 ;  /* 0x000000060400720c */ /* 0x080fe40000706470 */
[----:B------:R-:W-:-:S11]  /*0260*/  ISETP.GE.U32.OR P1, PT, R5, R6, P1 ;  /* 0x000000060500720c */ /* 0x000fd60000f26470 */
[----:B------:R-:W0:Y:S02]  /*0270*/  @!P0 LDC.64 R10, c[0x0][0x388] ;  /* 0x0000e200ff0a8b82 */ /* 0x000e240000000a00 */
[----:B------:R-:W2:Y:S01]  /*0280*/  @!P1 LDG.E R29, desc[UR8][R8.64] ;  /* 0x00000008081d9981 */ /* 0x000ea2000c1e1900 */
[----:B0-----:R-:W-:-:S05]  /*0290*/  @!P0 IMAD.WIDE.U32 R10, R7, 0x4, R10 ;  /* 0x00000004070a8825 */ /* 0x001fca00078e000a */
[----:B------:R-:W3:Y:S01]  /*02a0*/  @!P0 LDG.E R24, desc[UR8][R10.64] ;  /* 0x000000080a188981 */ /* 0x000ee2000c1e1900 */
[----:B------:R-:W-:-:S05]  /*02b0*/  VIADD R19, R19, 0x1 ;  /* 0x0000000113137836 */ /* 0x000fca0000000000 */
[----:B------:R-:W-:Y:S02]  /*02c0*/  ISETP.NE.AND P0, PT, R19, RZ, PT ;  /* 0x000000ff1300720c */ /* 0x000fe40003f05270 */
[----:B------:R-:W-:Y:S02]  /*02d0*/  IADD3 R18, PT, PT, R18, 0x10, RZ ;  /* 0x0000001012127810 */ /* 0x000fe40007ffe0ff */
[----:B------:R-:W-:Y:S02]  /*02e0*/  IADD3 R2, PT, PT, R2, 0x10, RZ ;  /* 0x0000001002027810 */ /* 0x000fe40007ffe0ff */
[----:B------:R-:W-:Y:S02]  /*02f0*/  IADD3 R3, PT, PT, R3, 0x10, RZ ;  /* 0x0000001003037810 */ /* 0x000fe40007ffe0ff */
[----:B------:R-:W-:Y:S01]  /*0300*/  LEA R7, R6, R7, 0x4 ;  /* 0x0000000706077211 */ /* 0x000fe200078e20ff */
[----:B--2---:R-:W-:Y:S04]  /*0310*/  STS [R20], R29 ;  /* 0x0000001d14007388 */ /* 0x004fe80000000800 */
[----:B---3--:R-:W-:Y:S01]  /*0320*/  STS [R21], R24 ;  /* 0x0000001815007388 */ /* 0x008fe20000000800 */
[----:B------:R-:W-:Y:S06]  /*0330*/  BAR.SYNC.DEFER_BLOCKING 0x0 ;  /* 0x0000000000007b1d */ /* 0x000fec0000010000 */
[----:B------:R-:W-:Y:S04]  /*0340*/  LDS R26, [R17] ;  /* 0x00000000111a7984 */ /* 0x000fe80000000800 */
[----:B------:R-:W0:Y:S04]  /*0350*/  LDS.128 R12, [R16] ;  /* 0x00000000100c7984 */ /* 0x000e280000000c00 */
[----:B------:R-:W1:Y:S04]  /*0360*/  LDS R28, [R17+0x40] ;  /* 0x00004000111c7984 */ /* 0x000e680000000800 */
[----:B------:R-:W2:Y:S04]  /*0370*/  LDS R27, [R17+0x80] ;  /* 0x00008000111b7984 */ /* 0x000ea80000000800 */
[----:B------:R-:W-:Y:S04]  /*0380*/  LDS.128 R8, [R16+0x10] ;  /* 0x0000100010087984 */ /* 0x000fe80000000c00 */
[----:B------:R-:W-:Y:S01]  /*0390*/  LDS R24, [R17+0x140] ;  /* 0x0001400011187984 */ /* 0x000fe20000000800 */
[----:B0-----:R-:W-:-:S03]  /*03a0*/  FFMA R26, R12, R26, R25 ;  /* 0x0000001a0c1a7223 */ /* 0x001fc60000000019 */
[----:B------:R-:W0:Y:S01]  /*03b0*/  LDS R12, [R17+0xc0] ;  /* 0x0000c000110c7984 */ /* 0x000e220000000800 */
[----:B-1----:R-:W-:-:S03]  /*03c0*/  FFMA R26, R28, R13, R26 ;  /* 0x0000000d1c1a7223 */ /* 0x002fc6000000001a */
[----:B------:R-:W1:Y:S04]  /*03d0*/  LDS R13, [R17+0x100] ;  /* 0x00010000110d7984 */ /* 0x000e680000000800 */
[----:B------:R-:W3:Y:S01]  /*03e0*/  LDS R25, [R17+0x180] ;  /* 0x0001800011197984 */ /* 0x000ee20000000800 */
[----:B--2---:R-:W-:-:S04]  /*03f0*/  FFMA R27, R27, R14, R26 ;  /* 0x0000000e1b1b7223 */ /* 0x004fc8000000001a */
[----:B0-----:R-:W-:Y:S02]  /*0400*/  FFMA R15, R12, R15, R27 ;  /* 0x0000000f0c0f7223 */ /* 0x001fe4000000001b */
[----:B------:R-:W-:Y:S02]  /*0410*/  LDS R27, [R17+0x200] ;  /* 0x00020000111b7984 */ /* 0x000fe40000000800 */
[----:B-1----:R-:W-:Y:S02]  /*0420*/  FFMA R13, R8, R13, R15 ;  /* 0x0000000d080d7223 */ /* 0x002fe4000000000f */
[----:B------:R-:W0:Y:S02]  /*0430*/  LDS R8, [R17+0x1c0] ;  /* 0x0001c00011087984 */ /* 0x000e240000000800 */
[----:B------:R-:W-:Y:S02]  /*0440*/  FFMA R26, R24, R9, R13 ;  /* 0x00000009181a7223 */ /* 0x000fe4000000000d */
[----:B------:R-:W1:Y:S04]  /*0450*/  LDS.128 R12, [R16+0x20] ;  /* 0x00002000100c7984 */ /* 0x000e680000000c00 */
[----:B------:R-:W2:Y:S01]  /*0460*/  LDS R24, [R17+0x240] ;  /* 0x0002400011187984 */ /* 0x000ea20000000800 */
[----:B---3--:R-:W-:-:S03]  /*0470*/  FFMA R9, R25, R10, R26 ;  /* 0x0000000a19097223 */ /* 0x008fc6000000001a */
[----:B------:R-:W3:Y:S01]  /*0480*/  LDS R25, [R17+0x280] ;  /* 0x0002800011197984 */ /* 0x000ee20000000800 */
[----:B0-----:R-:W-:-:S04]  /*0490*/  FFMA R9, R8, R11, R9 ;  /* 0x0000000b08097223 */ /* 0x001fc80000000009 */
[----:B-1----:R-:W-:Y:S02]  /*04a0*/  FFMA R9, R12, R27, R9 ;  /* 0x0000001b0c097223 */ /* 0x002fe40000000009 */
[----:B------:R-:W0:Y:S02]  /*04b0*/  LDS R12, [R17+0x2c0] ;  /* 0x0002c000110c7984 */ /* 0x000e240000000800 */
[----:B--2---:R-:W-:Y:S02]  /*04c0*/  FFMA R24, R24, R13, R9 ;  /* 0x0000000d18187223 */ /* 0x004fe40000000009 */
[----:B------:R-:W-:Y:S04]  /*04d0*/  LDS R13, [R17+0x300] ;  /* 0x00030000110d7984 */ /* 0x000fe80000000800 */
[----:B------:R-:W1:Y:S01]  /*04e0*/  LDS.128 R8, [R16+0x30] ;  /* 0x0000300010087984 */ /* 0x000e620000000c00 */
[----:B---3--:R-:W-:-:S03]  /*04f0*/  FFMA R25, R25, R14, R24 ;  /* 0x0000000e19197223 */ /* 0x008fc60000000018 */
[----:B------:R-:W2:Y:S04]  /*0500*/  LDS R27, [R17+0x340] ;  /* 0x00034000111b7984 */ /* 0x000ea80000000800 */
[----:B------:R-:W3:Y:S04]  /*0510*/  LDS R24, [R17+0x380] ;  /* 0x0003800011187984 */ /* 0x000ee80000000800 */
[----:B------:R-:W4:Y:S01]  /*0520*/  LDS R14, [R17+0x3c0] ;  /* 0x0003c000110e7984 */ /* 0x000f220000000800 */
[----:B0-----:R-:W-:-:S04]  /*0530*/  FFMA R15, R12, R15, R25 ;  /* 0x0000000f0c0f7223 */ /* 0x001fc80000000019 */
[----:B-1----:R-:W-:-:S04]  /*0540*/  FFMA R8, R8, R13, R15 ;  /* 0x0000000d08087223 */ /* 0x002fc8000000000f */
[----:B--2---:R-:W-:-:S04]  /*0550*/  FFMA R9, R27, R9, R8 ;  /* 0x000000091b097223 */ /* 0x004fc80000000008 */
[----:B---3--:R-:W-:-:S04]  /*0560*/  FFMA R9, R24, R10, R9 ;  /* 0x0000000a18097223 */ /* 0x008fc80000000009 */
[----:B----4-:R-:W-:Y:S01]  /*0570*/  FFMA R25, R14, R11, R9 ;  /* 0x0000000b0e197223 */ /* 0x010fe20000000009 */
[----:B------:R-:W-:Y:S06]  /*0580*/  BAR.SYNC.DEFER_BLOCKING 0x0 ;  /* 0x0000000000007b1d */ /* 0x000fec0000010000 */
[----:B------:R-:W-:Y:S05]  /*0590*/  @P0 BRA `(.L_x_1) ;  /* 0xfffffffc00140947 */ /* 0x000fea000383ffff */
.L_x_0:
[----:B------:R-:W-:-:S04]  /*05a0*/  VIMNMX R3, PT, PT, R5, R4, !PT ;  /* 0x0000000405037248 */ /* 0x000fc80007fe0100 */
[----:B------:R-:W-:-:S13]  /*05b0*/  ISETP.GE.AND P0, PT, R3, R6, PT ;  /* 0x000000060300720c */ /* 0x000fda0003f06270 */
[----:B------:R-:W-:Y:S05]  /*05c0*/  @P0 EXIT ;  /* 0x000000000000094d */ /* 0x000fea0003800000 */
[----:B------:R-:W0:Y:S01]  /*05d0*/  LDC.64 R2, c[0x0][0x390] ;  /* 0x0000e400ff027b82 */ /* 0x000e220000000a00 */
[----:B------:R-:W-:-:S04]  /*05e0*/  IMAD R5, R5, R6, R4 ;  /* 0x0000000605057224 */ /* 0x000fc800078e0204 */
[----:B0-----:R-:W-:-:S05]  /*05f0*/  IMAD.WIDE.U32 R2, R5, 0x4, R2 ;  /* 0x0000000405027825 */ /* 0x001fca00078e0002 */
[----:B------:R-:W-:Y:S01]  /*0600*/  STG.E desc[UR8][R2.64], R25 ;  /* 0x0000001902007986 */ /* 0x000fe2000c101908 */
[----:B------:R-:W-:Y:S05]  /*0610*/  EXIT ;  /* 0x000000000000794d */ /* 0x000fea0003800000 */
.L_x_2:
[----:B------:R-:W-:-:S00]  /*0620*/  BRA `(.L_x_2) ;  /* 0xfffffffc00fc7947 */ /* 0x000fc0000383ffff */
[----:B------:R-:W-:-:S00]  /*0630*/  NOP ;  /* 0x0000000000007918 */ /* 0x000fc00000000000 */
        /* <DEDUP_REMOVED lines=12> */
.L_x_8:


//--------------------- .text._Z19matrixMultiplyNaivePfS_S_i --------------------------
	.section	.text._Z19matrixMultiplyNaivePfS_S_i,"ax",@progbits
	.align	128
        .global         _Z19matrixMultiplyNaivePfS_S_i
        .type           _Z19matrixMultiplyNaivePfS_S_i,@function
        .size           _Z19matrixMultiplyNaivePfS_S_i,(.L_x_9 - _Z19matrixMultiplyNaivePfS_S_i)
        .other          _Z19matrixMultiplyNaivePfS_S_i,@"STO_CUDA_ENTRY STV_DEFAULT"
_Z19matrixMultiplyNaivePfS_S_i:
.text._Z19matrixMultiplyNaivePfS_S_i:
[----:B------:R-:W-:Y:S01]  /*0000*/  LDC R1, c[0x0][0x37c] ;  /* 0x0000df00ff017b82 */ /* 0x000fe20000000800 */
[----:B------:R-:W0:Y:S07]  /*0010*/  S2R R0, SR_TID.Y ;  /* 0x0000000000007919 */ /* 0x000e2e0000002200 */
[----:B------:R-:W0:Y:S01]  /*0020*/  S2UR UR4, SR_CTAID.Y ;  /* 0x00000000000479c3 */ /* 0x000e220000002600 */
[----:B------:R-:W1:Y:S01]  /*0030*/  LDCU UR20, c[0x0][0x398] ;  /* 0x00007300ff1477ac */ /* 0x000e620008000800 */
[----:B------:R-:W2:Y:S06]  /*0040*/  S2R R3, SR_TID.X ;  /* 0x0000000000037919 */ /* 0x000eac0000002100 */
[----:B------:R-:W0:Y:S08]  /*0050*/  LDC R13, c[0x0][0x364] ;  /* 0x0000d900ff0d7b82 */ /* 0x000e300000000800 */
[----:B------:R-:W2:Y:S08]  /*0060*/  S2UR UR5, SR_CTAID.X ;  /* 0x00000000000579c3 */ /* 0x000eb00000002500 */
[----:B------:R-:W2:Y:S01]  /*0070*/  LDC R2, c[0x0][0x360] ;  /* 0x0000d800ff027b82 */ /* 0x000ea20000000800 */
[----:B0-----:R-:W-:-:S02]  /*0080*/  IMAD R13, R13, UR4, R0 ;  /* 0x000000040d0d7c24 */ /* 0x001fc4000f8e0200 */
[----:B--2---:R-:W-:-:S05]  /*0090*/  IMAD R0, R2, UR5, R3 ;  /* 0x0000000502007c24 */ /* 0x004fca000f8e0203 */
[----:B------:R-:W-:-:S04]  /*00a0*/  VIMNMX R2, PT, PT, R13, R0, !PT ;  /* 0x000000000d027248 */ /* 0x000fc80007fe0100 */
[----:B-1----:R-:W-:-:S13]  /*00b0*/  ISETP.GE.AND P0, PT, R2, UR20, PT ;  /* 0x0000001402007c0c */ /* 0x002fda000bf06270 */
[----:B------:R-:W-:Y:S05]  /*00c0*/  @P0 EXIT ;  /* 0x000000000000094d */ /* 0x000fea0003800000 */
[----:B------:R-:W-:Y:S01]  /*00d0*/  UISETP.GE.U32.AND UP0, UPT, UR20, 0x8, UPT ;  /* 0x000000081400788c */ /* 0x000fe2000bf06070 */
[----:B------:R-:W-:Y:S02]  /*00e0*/  HFMA2 R12, -RZ, RZ, 0, 0 ;  /* 0x00000000ff0c7431 */ /* 0x000fe400000001ff */
[----:B------:R-:W-:Y:S01]  /*00f0*/  IMAD R13, R13, UR20, RZ ;  /* 0x000000140d0d7c24 */ /* 0x000fe2000f8e02ff */
[----:B------:R-:W-:Y:S01]  /*0100*/  UMOV UR4, URZ ;  /* 0x000000ff00047c82 */ /* 0x000fe20008000000 */
[----:B------:R-:W0:Y:S04]  /*0110*/  LDCU.64 UR18, c[0x0][0x358] ;  /* 0x00006b00ff1277ac */ /* 0x000e280008000a00 */
[----:B------:R-:W-:Y:S05]  /*0120*/  BRA.U !UP0, `(.L_x_3) ;  /* 0x0000000508047547 */ /* 0x000fea000b800000 */
[----:B------:R-:W1:Y:S01]  /*0130*/  LDCU.128 UR24, c[0x0][0x380] ;  /* 0x00007000ff1877ac */ /* 0x000e620008000c00 */
[----:B------:R-:W-:Y:S02]  /*0140*/  MOV R12, RZ ;  /* 0x000000ff000c7202 */ /* 0x000fe40000000f00 */
[----:B------:R-:W-:Y:S01]  /*0150*/  MOV R14, R0 ;  /* 0x00000000000e7202 */ /* 0x000fe20000000f00 */
[----:B------:R-:W-:-:S04]  /*0160*/  ULOP3.LUT UR4, UR20, 0x7ffffff8, URZ, 0xc0, !UPT ;  /* 0x7ffffff814047892 */ /* 0x000fc8000f8ec0ff */
[----:B------:R-:W-:Y:S01]  /*0170*/  UIADD3 UR5, UPT, UPT, -UR4, URZ, URZ ;  /* 0x000000ff04057290 */ /* 0x000fe2000fffe1ff */
[----:B-1----:R-:W-:Y:S01]  /*0180*/  MOV R2, UR24 ;  /* 0x0000001800027c02 */ /* 0x002fe20008000f00 */
[----:B------:R-:W-:Y:S01]  /*0190*/  UIMAD.WIDE UR6, UR20, 0x8, UR26 ;  /* 0x00000008140678a5 */ /* 0x000fe2000f8e021a */
[----:B------:R-:W-:Y:S01]  /*01a0*/  MOV R3, UR25 ;  /* 0x0000001900037c02 */ /* 0x000fe20008000f00 */
[----:B------:R-:W-:Y:S02]  /*01b0*/  UIMAD.WIDE UR8, UR20, 0xc, UR26 ;  /* 0x0000000c140878a5 */ /* 0x000fe4000f8e021a */
[----:B------:R-:W-:Y:S01]  /*01c0*/  UIMAD.WIDE UR10, UR20, 0x10, UR26 ;  /* 0x00000010140a78a5 */ /* 0x000fe2000f8e021a */
[----:B------:R-:W-:Y:S01]  /*01d0*/  IMAD.WIDE.U32 R2, R13, 0x4, R2 ;  /* 0x000000040d027825 */ /* 0x000fe200078e0002 */
[----:B------:R-:W-:Y:S02]  /*01e0*/  UIMAD.WIDE UR12, UR20, 0x14, UR26 ;  /* 0x00000014140c78a5 */ /* 0x000fe4000f8e021a */
[----:B------:R-:W-:Y:S01]  /*01f0*/  UIMAD.WIDE UR14, UR20, 0x18, UR26 ;  /* 0x00000018140e78a5 */ /* 0x000fe2000f8e021a */
[----:B------:R-:W-:Y:S01]  /*0200*/  IADD3 R2, P0, PT, R2, 0x10, RZ ;  /* 0x0000001002027810 */ /* 0x000fe20007f1e0ff */
[----:B------:R-:W-:-:S03]  /*0210*/  UIMAD.WIDE UR16, UR20, 0x1c, UR26 ;  /* 0x0000001c141078a5 */ /* 0x000fc6000f8e021a */
[----:B------:R-:W-:-:S09]  /*0220*/  IADD3.X R3, PT, PT, RZ, R3, RZ, P0, !PT ;  /* 0x00000003ff037210 */ /* 0x000fd200007fe4ff */
.L_x_4:
[----:B------:R-:W-:Y:S01]  /*0230*/  UIMAD.WIDE UR22, UR20, 0x4, UR26 ;  /* 0x00000004141678a5 */ /* 0x000fe2000f8e021a */
[----:B------:R-:W-:Y:S02]  /*0240*/  IMAD.MOV.U32 R23, RZ, RZ, 0x4 ;  /* 0x00000004ff177424 */ /* 0x000fe400078e00ff */
[----:B------:R-:W-:Y:S01]  /*0250*/  HFMA2 R11, -RZ, RZ, 0, 2.384185791015625e-07 ;  /* 0x00000004ff0b7431 */ /* 0x000fe200000001ff */
[----:B------:R-:W-:Y:S01]  /*0260*/  MOV R25, 0x4 ;  /* 0x0000000400197802 */ /* 0x000fe20000000f00 */
[----:B0-----:R-:W2:Y:S01]  /*0270*/  LDG.E R21, desc[UR18][R2.64+-0x10] ;  /* 0xfffff01202157981 */ /* 0x001ea2000c1e1900 */
[C---:B------:R-:W-:Y:S01]  /*0280*/  IMAD.WIDE R22, R14.reuse, R23, UR26 ;  /* 0x0000001a0e167e25 */ /* 0x040fe2000f8e0217 */
[----:B------:R-:W-:Y:S02]  /*0290*/  MOV R8, UR22 ;  /* 0x0000001600087c02 */ /* 0x000fe40008000f00 */
[----:B------:R-:W-:Y:S01]  /*02a0*/  MOV R9, UR23 ;  /* 0x0000001700097c02 */ /* 0x000fe20008000f00 */
[----:B------:R-:W3:Y:S02]  /*02b0*/  LDG.E R19, desc[UR18][R2.64+-0xc] ;  /* 0xfffff41202137981 */ /* 0x000ee4000c1e1900 */
[----:B------:R-:W-:-:S02]  /*02c0*/  IMAD.WIDE R8, R14, 0x4, R8 ;  /* 0x000000040e087825 */ /* 0x000fc400078e0208 */
[----:B------:R-:W2:Y:S01]  /*02d0*/  LDG.E R22, desc[UR18][R22.64] ;  /* 0x0000001216167981 */ /* 0x000ea2000c1e1900 */
[----:B------:R-:W-:Y:S01]  /*02e0*/  MOV R5, 0x4 ;  /* 0x0000000400057802 */ /* 0x000fe20000000f00 */
[C---:B------:R-:W-:Y:S02]  /*02f0*/  IMAD.WIDE R24, R14.reuse, R25, UR6 ;  /* 0x000000060e187e25 */ /* 0x040fe4000f8e0219 */
[----:B------:R0:W3:Y:S02]  /*0300*/  LDG.E R20, desc[UR18][R8.64] ;  /* 0x0000001208147981 */ /* 0x0000e4000c1e1900 */
[----:B------:R-:W-:Y:S02]  /*0310*/  IMAD.WIDE R10, R14, R11, UR8 ;  /* 0x000000080e0a7e25 */ /* 0x000fe4000f8e020b */
[----:B------:R-:W4:Y:S04]  /*0320*/  LDG.E R18, desc[UR18][R24.64] ;  /* 0x0000001218127981 */ /* 0x000f28000c1e1900 */
[----:B------:R-:W4:Y:S01]  /*0330*/  LDG.E R17, desc[UR18][R2.64+-0x8] ;  /* 0xfffff81202117981 */ /* 0x000f22000c1e1900 */
[----:B0-----:R-:W-:-:S02]  /*0340*/  HFMA2 R9, -RZ, RZ, 0, 2.384185791015625e-07 ;  /* 0x00000004ff097431 */ /* 0x001fc400000001ff */
[----:B------:R-:W-:Y:S01]  /*0350*/  IMAD.MOV.U32 R7, RZ, RZ, 0x4 ;  /* 0x00000004ff077424 */ /* 0x000fe200078e00ff */
[----:B------:R0:W5:Y:S01]  /*0360*/  LDG.E R16, desc[UR18][R10.64] ;  /* 0x000000120a107981 */ /* 0x000162000c1e1900 */
[----:B------:R-:W-:-:S03]  /*0370*/  IMAD.WIDE R4, R14, R5, UR10 ;  /* 0x0000000a0e047e25 */ /* 0x000fc6000f8e0205 */
[----:B------:R-:W5:Y:S01]  /*0380*/  LDG.E R15, desc[UR18][R2.64+-0x4] ;  /* 0xfffffc12020f7981 */ /* 0x000f62000c1e1900 */
[C---:B------:R-:W-:Y:S01]  /*0390*/  IMAD.WIDE R6, R14.reuse, R7, UR12 ;  /* 0x0000000c0e067e25 */ /* 0x040fe2000f8e0207 */
[----:B------:R-:W-:Y:S02]  /*03a0*/  MOV R27, 0x4 ;  /* 0x00000004001b7802 */ /* 0x000fe40000000f00 */
[----:B------:R1:W5:Y:S01]  /*03b0*/  LDG.E R4, desc[UR18][R4.64] ;  /* 0x0000001204047981 */ /* 0x000362000c1e1900 */
[----:B------:R-:W-:-:S03]  /*03c0*/  IMAD.WIDE R8, R14, R9, UR14 ;  /* 0x0000000e0e087e25 */ /* 0x000fc6000f8e0209 */
[----:B------:R-:W5:Y:S01]  /*03d0*/  LDG.E R23, desc[UR18][R2.64] ;  /* 0x0000001202177981 */ /* 0x000f62000c1e1900 */
[----:B0-----:R-:W-:-:S03]  /*03e0*/  IMAD.WIDE R10, R14, R27, UR16 ;  /* 0x000000100e0a7e25 */ /* 0x001fc6000f8e021b */
[----:B------:R-:W5:Y:S04]  /*03f0*/  LDG.E R7, desc[UR18][R6.64] ;  /* 0x0000001206077981 */ /* 0x000f68000c1e1900 */
[----:B------:R-:W5:Y:S04]  /*0400*/  LDG.E R24, desc[UR18][R2.64+0x4] ;  /* 0x0000041202187981 */ /* 0x000f68000c1e1900 */
[----:B------:R-:W5:Y:S04]  /*0410*/  LDG.E R8, desc[UR18][R8.64] ;  /* 0x0000001208087981 */ /* 0x000f68000c1e1900 */
[----:B------:R-:W5:Y:S04]  /*0420*/  LDG.E R25, desc[UR18][R2.64+0x8] ;  /* 0x0000081202197981 */ /* 0x000f68000c1e1900 */
[----:B------:R-:W5:Y:S04]  /*0430*/  LDG.E R10, desc[UR18][R10.64] ;  /* 0x000000120a0a7981 */ /* 0x000f68000c1e1900 */
[----:B------:R0:W5:Y:S01]  /*0440*/  LDG.E R27, desc[UR18][R2.64+0xc] ;  /* 0x00000c12021b7981 */ /* 0x000162000c1e1900 */
[----:B------:R-:W-:-:S04]  /*0450*/  UIADD3 UR5, UPT, UPT, UR5, 0x8, URZ ;  /* 0x0000000805057890 */ /* 0x000fc8000fffe0ff */
[----:B------:R-:W-:Y:S01]  /*0460*/  UISETP.NE.AND UP0, UPT, UR5, URZ, UPT ;  /* 0x000000ff0500728c */ /* 0x000fe2000bf05270 */
[----:B-1----:R-:W-:Y:S02]  /*0470*/  MOV R5, UR20 ;  /* 0x0000001400057c02 */ /* 0x002fe40008000f00 */
[----:B0-----:R-:W-:Y:S02]  /*0480*/  IADD3 R2, P0, PT, R2, 0x20, RZ ;  /* 0x0000002002027810 */ /* 0x001fe40007f1e0ff */
[----:B------:R-:W-:Y:S02]  /*0490*/  LEA R14, R5, R14, 0x3 ;  /* 0x0000000e050e7211 */ /* 0x000fe400078e18ff */
[----:B------:R-:W-:Y:S01]  /*04a0*/  IADD3.X R3, PT, PT, RZ, R3, RZ, P0, !PT ;  /* 0x00000003ff037210 */ /* 0x000fe200007fe4ff */
[----:B--2---:R-:W-:-:S04]  /*04b0*/  FFMA R22, R21, R22, R12 ;  /* 0x0000001615167223 */ /* 0x004fc8000000000c */
[----:B---3--:R-:W-:-:S04]  /*04c0*/  FFMA R20, R19, R20, R22 ;  /* 0x0000001413147223 */ /* 0x008fc80000000016 */
[----:B----4-:R-:W-:-:S04]  /*04d0*/  FFMA R18, R17, R18, R20 ;  /* 0x0000001211127223 */ /* 0x010fc80000000014 */
[----:B-----5:R-:W-:-:S04]  /*04e0*/  FFMA R16, R15, R16, R18 ;  /* 0x000000100f107223 */ /* 0x020fc80000000012 */
[----:B------:R-:W-:-:S04]  /*04f0*/  FFMA R23, R23, R4, R16 ;  /* 0x0000000417177223 */ /* 0x000fc80000000010 */
[----:B------:R-:W-:-:S04]  /*0500*/  FFMA R24, R24, R7, R23 ;  /* 0x0000000718187223 */ /* 0x000fc80000000017 */
[----:B------:R-:W-:-:S04]  /*0510*/  FFMA R8, R25, R8, R24 ;  /* 0x0000000819087223 */ /* 0x000fc80000000018 */
[----:B------:R-:W-:Y:S01]  /*0520*/  FFMA R12, R27, R10, R8 ;  /* 0x0000000a1b0c7223 */ /* 0x000fe20000000008 */
[----:B------:R-:W-:Y:S06]  /*0530*/  BRA.U UP0, `(.L_x_4) ;  /* 0xfffffffd003c7547 */ /* 0x000fec000b83ffff */
.L_x_3:
[----:B------:R-:W-:-:S04]  /*0540*/  ULOP3.LUT UR6, UR20, 0x7, URZ, 0xc0, !UPT ;  /* 0x0000000714067892 */ /* 0x000fc8000f8ec0ff */
[----:B------:R-:W-:-:S09]  /*0550*/  UISETP.NE.AND UP0, UPT, UR6, URZ, UPT ;  /* 0x000000ff0600728c */ /* 0x000fd2000bf05270 */
[----:B------:R-:W-:Y:S05]  /*0560*/  BRA.U !UP0, `(.L_x_5) ;  /* 0x0000000508387547 */ /* 0x000fea000b800000 */
[----:B------:R-:W-:Y:S02]  /*0570*/  UISETP.GE.U32.AND UP0, UPT, UR6, 0x4, UPT ;  /* 0x000000040600788c */ /* 0x000fe4000bf06070 */
[----:B------:R-:W-:-:S04]  /*0580*/  ULOP3.LUT UR5, UR20, 0x3, URZ, 0xc0, !UPT ;  /* 0x0000000314057892 */ /* 0x000fc8000f8ec0ff */
[----:B------:R-:W-:-:S03]  /*0590*/  UISETP.NE.AND UP1, UPT, UR5, URZ, UPT ;  /* 0x000000ff0500728c */ /* 0x000fc6000bf25270 */
[----:B------:R-:W-:Y:S08]  /*05a0*/  BRA.U !UP0, `(.L_x_6) ;  /* 0x00000001087c7547 */ /* 0x000ff0000b800000 */
[----:B------:R-:W1:Y:S01]  /*05b0*/  LDC.64 R6, c[0x0][0x388] ;  /* 0x0000e200ff067b82 */ /* 0x000e620000000a00 */
[----:B------:R-:W2:Y:S01]  /*05c0*/  LDCU.64 UR6, c[0x0][0x380] ;  /* 0x00007000ff0677ac */ /* 0x000ea20008000a00 */
[----:B------:R-:W-:Y:S01]  /*05d0*/  IMAD.U32 R9, RZ, RZ, UR4 ;  /* 0x00000004ff097e24 */ /* 0x000fe2000f8e00ff */
[C---:B------:R-:W-:Y:S02]  /*05e0*/  IADD3 R3, PT, PT, R13.reuse, UR4, RZ ;  /* 0x000000040d037c10 */ /* 0x040fe4000fffe0ff */
[----:B------:R-:W-:Y:S01]  /*05f0*/  IADD3 R10, P0, PT, R13, UR4, RZ ;  /* 0x000000040d0a7c10 */ /* 0x000fe2000ff1e0ff */
[----:B------:R-:W-:Y:S01]  /*0600*/  IMAD R9, R9, UR20, R0 ;  /* 0x0000001409097c24 */ /* 0x000fe2000f8e0200 */
[----:B------:R-:W-:Y:S01]  /*0610*/  MOV R11, UR20 ;  /* 0x00000014000b7c02 */ /* 0x000fe20008000f00 */
[----:B------:R-:W3:Y:S01]  /*0620*/  LDC.64 R4, c[0x0][0x380] ;  /* 0x0000e000ff047b82 */ /* 0x000ee20000000a00 */
[----:B------:R-:W-:Y:S01]  /*0630*/  MOV R15, UR20 ;  /* 0x00000014000f7c02 */ /* 0x000fe20008000f00 */
[----:B-1----:R-:W-:Y:S01]  /*0640*/  IMAD.WIDE R6, R9, 0x4, R6 ;  /* 0x0000000409067825 */ /* 0x002fe200078e0206 */
[----:B------:R-:W-:-:S05]  /*0650*/  MOV R9, UR20 ;  /* 0x0000001400097c02 */ /* 0x000fca0008000f00 */
[----:B------:R-:W-:Y:S02]  /*0660*/  IMAD.WIDE R8, R9, 0x4, R6 ;  /* 0x0000000409087825 */ /* 0x000fe400078e0206 */
[----:B0-----:R-:W4:Y:S02]  /*0670*/  LDG.E R6, desc[UR18][R6.64] ;  /* 0x0000001206067981 */ /* 0x001f24000c1e1900 */
[----:B---3--:R-:W-:Y:S01]  /*0680*/  IMAD.WIDE.U32 R4, R3, 0x4, R4 ;  /* 0x0000000403047825 */ /* 0x008fe200078e0004 */
[----:B------:R-:W-:Y:S01]  /*0690*/  IADD3.X R3, PT, PT, RZ, RZ, RZ, P0, !PT ;  /* 0x000000ffff037210 */ /* 0x000fe200007fe4ff */
[----:B------:R-:W3:Y:S01]  /*06a0*/  LDG.E R17, desc[UR18][R8.64] ;  /* 0x0000001208117981 */ /* 0x000ee2000c1e1900 */
[----:B--2---:R-:W-:-:S03]  /*06b0*/  LEA R2, P0, R10, UR6, 0x2 ;  /* 0x000000060a027c11 */ /* 0x004fc6000f8010ff */
[----:B------:R-:W4:Y:S01]  /*06c0*/  LDG.E R5, desc[UR18][R4.64] ;  /* 0x0000001204057981 */ /* 0x000f22000c1e1900 */
[----:B------:R-:W-:Y:S01]  /*06d0*/  LEA.HI.X R3, R10, UR7, R3, 0x2, P0 ;  /* 0x000000070a037c11 */ /* 0x000fe200080f1403 */
[----:B------:R-:W-:-:S04]  /*06e0*/  IMAD.WIDE R10, R11, 0x4, R8 ;  /* 0x000000040b0a7825 */ /* 0x000fc800078e0208 */
[----:B------:R-:W3:Y:S01]  /*06f0*/  LDG.E R16, desc[UR18][R2.64+0x4] ;  /* 0x0000041202107981 */ /* 0x000ee2000c1e1900 */
[----:B------:R-:W-:-:S03]  /*0700*/  IMAD.WIDE R14, R15, 0x4, R10 ;  /* 0x000000040f0e7825 */ /* 0x000fc600078e020a */
[----:B------:R-:W2:Y:S04]  /*0710*/  LDG.E R19, desc[UR18][R10.64] ;  /* 0x000000120a137981 */ /* 0x000ea8000c1e1900 */
[----:B------:R-:W2:Y:S04]  /*0720*/  LDG.E R18, desc[UR18][R2.64+0x8] ;  /* 0x0000081202127981 */ /* 0x000ea8000c1e1900 */
[----:B------:R-:W5:Y:S04]  /*0730*/  LDG.E R20, desc[UR18][R2.64+0xc] ;  /* 0x00000c1202147981 */ /* 0x000f68000c1e1900 */
[----:B------:R-:W5:Y:S01]  /*0740*/  LDG.E R14, desc[UR18][R14.64] ;  /* 0x000000120e0e7981 */ /* 0x000f62000c1e1900 */
[----:B------:R-:W-:Y:S01]  /*0750*/  UIADD3 UR4, UPT, UPT, UR4, 0x4, URZ ;  /* 0x0000000404047890 */ /* 0x000fe2000fffe0ff */
[----:B----4-:R-:W-:-:S04]  /*0760*/  FFMA R5, R5, R6, R12 ;  /* 0x0000000605057223 */ /* 0x010fc8000000000c */
[----:B---3--:R-:W-:-:S04]  /*0770*/  FFMA R5, R16, R17, R5 ;  /* 0x0000001110057223 */ /* 0x008fc80000000005 */
[----:B--2---:R-:W-:-:S04]  /*0780*/  FFMA R5, R18, R19, R5 ;  /* 0x0000001312057223 */ /* 0x004fc80000000005 */
[----:B-----5:R-:W-:-:S07]  /*0790*/  FFMA R12, R20, R14, R5 ;  /* 0x0000000e140c7223 */ /* 0x020fce0000000005 */
.L_x_6:
[----:B------:R-:W-:Y:S05]  /*07a0*/  BRA.U !UP1, `(.L_x_5) ;  /* 0x0000000109a87547 */ /* 0x000fea000b800000 */
[----:B------:R-:W-:Y:S01]  /*07b0*/  UISETP.NE.AND UP0, UPT, UR5, 0x1, UPT ;  /* 0x000000010500788c */ /* 0x000fe2000bf05270 */
[----:B------:R-:W-:Y:S01]  /*07c0*/  MOV R7, UR4 ;  /* 0x0000000400077c02 */ /* 0x000fe20008000f00 */
[----:B------:R-:W-:Y:S02]  /*07d0*/  ULOP3.LUT UR5, UR20, 0x1, URZ, 0xc0, !UPT ;  /* 0x0000000114057892 */ /* 0x000fe4000f8ec0ff */
[----:B------:R-:W-:Y:S02]  /*07e0*/  MOV R15, UR20 ;  /* 0x00000014000f7c02 */ /* 0x000fe40008000f00 */
[----:B------:R-:W-:Y:S01]  /*07f0*/  UISETP.NE.U32.AND UP1, UPT, UR5, 0x1, UPT ;  /* 0x000000010500788c */ /* 0x000fe2000bf25070 */
[----:B------:R-:W-:-:S04]  /*0800*/  PLOP3.LUT P1, PT, PT, PT, UP0, 0x80, 0x8 ;  /* 0x000000000008781c */ /* 0x000fc80003f2f008 */
[----:B------:R-:W1:Y:S01]  /*0810*/  @UP0 LDCU.128 UR8, c[0x0][0x380] ;  /* 0x00007000ff0807ac */ /* 0x000e620008000c00 */
[----:B------:R-:W-:Y:S01]  /*0820*/  PLOP3.LUT P0, PT, PT, PT, UP1, 0x80, 0x8 ;  /* 0x000000000008781c */ /* 0x000fe20003f0f018 */
[----:B------:R-:W2:Y:S04]  /*0830*/  @UP0 LDCU.64 UR6, c[0x0][0x380] ;  /* 0x00007000ff0607ac */ /* 0x000ea80008000a00 */
[----:B------:R-:W3:Y:S03]  /*0840*/  @!UP1 LDCU.128 UR12, c[0x0][0x380] ;  /* 0x00007000ff0c97ac */ /* 0x000ee60008000c00 */
[C---:B------:R-:W-:Y:S02]  /*0850*/  @P1 IADD3 R3, PT, PT, R13.reuse, UR4, RZ ;  /* 0x000000040d031c10 */ /* 0x040fe4000fffe0ff */
[----:B------:R-:W-:Y:S01]  /*0860*/  @P1 IADD3 R6, P2, PT, R13, UR4, RZ ;  /* 0x000000040d061c10 */ /* 0x000fe2000ff5e0ff */
[----:B------:R-:W-:Y:S01]  /*0870*/  @UP0 UIADD3 UR4, UPT, UPT, UR4, 0x2, URZ ;  /* 0x0000000204040890 */ /* 0x000fe2000fffe0ff */
[----:B-1----:R-:W-:Y:S01]  /*0880*/  MOV R11, UR9 ;  /* 0x00000009000b7c02 */ /* 0x002fe20008000f00 */
[----:B------:R-:W-:Y:S01]  /*0890*/  IMAD.U32 R10, RZ, RZ, UR8 ;  /* 0x00000008ff0a7e24 */ /* 0x000fe2000f8e00ff */
[----:B------:R-:W-:-:S02]  /*08a0*/  MOV R4, UR10 ;  /* 0x0000000a00047c02 */ /* 0x000fc40008000f00 */
[----:B------:R-:W-:Y:S01]  /*08b0*/  MOV R5, UR11 ;  /* 0x0000000b00057c02 */ /* 0x000fe20008000f00 */
[----:B------:R-:W-:-:S04]  /*08c0*/  @P1 IMAD.WIDE.U32 R10, R3, 0x4, R10 ;  /* 0x00000004030a1825 */ /* 0x000fc800078e000a */
[----:B------:R-:W-:Y:S01]  /*08d0*/  @P1 IMAD R3, R7, UR20, R0 ;  /* 0x0000001407031c24 */ /* 0x000fe2000f8e0200 */
[----:B------:R-:W-:Y:S01]  /*08e0*/  @P1 IADD3.X R7, PT, PT, RZ, RZ, RZ, P2, !PT ;  /* 0x000000ffff071210 */ /* 0x000fe200017fe4ff */
[----:B------:R-:W-:Y:S01]  /*08f0*/  IMAD.U32 R19, RZ, RZ, UR4 ;  /* 0x00000004ff137e24 */ /* 0x000fe2000f8e00ff */
[C---:B--2---:R-:W-:Y:S01]  /*0900*/  @P1 LEA R2, P2, R6.reuse, UR6, 0x2 ;  /* 0x0000000606021c11 */ /* 0x044fe2000f8410ff */
[----:B------:R-:W-:Y:S01]  /*0910*/  @P1 IMAD.WIDE R4, R3, 0x4, R4 ;  /* 0x0000000403041825 */ /* 0x000fe200078e0204 */
[----:B------:R-:W-:Y:S01]  /*0920*/  @!P0 IADD3 R17, PT, PT, R13, UR4, RZ ;  /* 0x000000040d118c10 */ /* 0x000fe2000fffe0ff */
[----:B0-----:R-:W2:Y:S01]  /*0930*/  @P1 LDG.E R11, desc[UR18][R10.64] ;  /* 0x000000120a0b1981 */ /* 0x001ea2000c1e1900 */
[----:B------:R-:W-:Y:S01]  /*0940*/  @P1 LEA.HI.X R3, R6, UR7, R7, 0x2, P2 ;  /* 0x0000000706031c11 */ /* 0x000fe200090f1407 */
[----:B------:R-:W-:Y:S01]  /*0950*/  @!P0 IMAD R19, R19, UR20, R0 ;  /* 0x0000001413138c24 */ /* 0x000fe2000f8e0200 */
[----:B---3--:R-:W-:Y:S01]  /*0960*/  MOV R6, UR12 ;  /* 0x0000000c00067c02 */ /* 0x008fe20008000f00 */
[----:B------:R-:W-:Y:S01]  /*0970*/  @P1 IMAD.WIDE R14, R15, 0x4, R4 ;  /* 0x000000040f0e1825 */ /* 0x000fe200078e0204 */
[----:B------:R-:W-:Y:S01]  /*0980*/  MOV R7, UR13 ;  /* 0x0000000d00077c02 */ /* 0x000fe20008000f00 */
[----:B------:R-:W2:Y:S01]  /*0990*/  @P1 LDG.E R4, desc[UR18][R4.64] ;  /* 0x0000001204041981 */ /* 0x000ea2000c1e1900 */
[----:B------:R-:W-:-:S02]  /*09a0*/  MOV R8, UR14 ;  /* 0x0000000e00087c02 */ /* 0x000fc40008000f00 */
[----:B------:R-:W-:Y:S01]  /*09b0*/  MOV R9, UR15 ;  /* 0x0000000f00097c02 */ /* 0x000fe20008000f00 */
[----:B------:R-:W-:Y:S01]  /*09c0*/  @!P0 IMAD.WIDE.U32 R6, R17, 0x4, R6 ;  /* 0x0000000411068825 */ /* 0x000fe200078e0006 */
[----:B------:R-:W3:Y:S03]  /*09d0*/  @P1 LDG.E R14, desc[UR18][R14.64] ;  /* 0x000000120e0e1981 */ /* 0x000ee6000c1e1900 */
[----:B------:R-:W-:Y:S01]  /*09e0*/  @!P0 IMAD.WIDE R8, R19, 0x4, R8 ;  /* 0x0000000413088825 */ /* 0x000fe200078e0208 */
[----:B------:R-:W3:Y:S04]  /*09f0*/  @P1 LDG.E R2, desc[UR18][R2.64+0x4] ;  /* 0x0000041202021981 */ /* 0x000ee8000c1e1900 */
[----:B------:R-:W4:Y:S04]  /*0a00*/  @!P0 LDG.E R7, desc[UR18][R6.64] ;  /* 0x0000001206078981 */ /* 0x000f28000c1e1900 */
[----:B------:R-:W4:Y:S01]  /*0a10*/  @!P0 LDG.E R8, desc[UR18][R8.64] ;  /* 0x0000001208088981 */ /* 0x000f22000c1e1900 */
[----:B--2---:R-:W-:-:S04]  /*0a20*/  @P1 FFMA R11, R11, R4, R12 ;  /* 0x000000040b0b1223 */ /* 0x004fc8000000000c */
[----:B---3--:R-:W-:-:S04]  /*0a30*/  @P1 FFMA R12, R2, R14, R11 ;  /* 0x0000000e020c1223 */ /* 0x008fc8000000000b */
[----:B----4-:R-:W-:-:S07]  /*0a40*/  @!P0 FFMA R12, R7, R8, R12 ;  /* 0x00000008070c8223 */ /* 0x010fce000000000c */
.L_x_5:
[----:B------:R-:W1:Y:S01]  /*0a50*/  LDC.64 R2, c[0x0][0x390] ;  /* 0x0000e400ff027b82 */ /* 0x000e620000000a00 */
[----:B------:R-:W-:-:S05]  /*0a60*/  IADD3 R13, PT, PT, R0, R13, RZ ;  /* 0x0000000d000d7210 */ /* 0x000fca0007ffe0ff */
[----:B-1----:R-:W-:-:S05]  /*0a70*/  IMAD.WIDE R2, R13, 0x4, R2 ;  /* 0x000000040d027825 */ /* 0x002fca00078e0202 */
[----:B0-----:R-:W-:Y:S01]  /*0a80*/  STG.E desc[UR18][R2.64], R12 ;  /* 0x0000000c02007986 */ /* 0x001fe2000c101912 */
[----:B------:R-:W-:Y:S05]  /*0a90*/  EXIT ;  /* 0x000000000000794d */ /* 0x000fea0003800000 */
.L_x_7:
        /* <DEDUP_REMOVED lines=14> */
.L_x_9:


//--------------------- .nv.shared._Z23matrixMultiplyOptimizedPfS_S_i --------------------------
	.section	.nv.shared._Z23matrixMultiplyOptimizedPfS_S_i,"aw",@nobits
	.sectionflags	@""
	.align	4
.nv.shared._Z23matrixMultiplyOptimizedPfS_S_i:
	.zero		3072


//--------------------- .nv.shared.reserved.0     --------------------------
	.section	.nv.shared.reserved.0,"aw",@nobits
	.weak		__nv_reservedSMEM_offset_0_alias
	.size		__nv_reservedSMEM_offset_0_alias, 0, 64
	.other		__nv_reservedSMEM_offset_0_alias,@"STO_CUDA_RESERVED_SHARED STV_DEFAULT"
__nv_reservedSMEM_offset_0_alias:
	.zero		0
	.zero		64


//--------------------- .nv.constant0._Z23matrixMultiplyOptimizedPfS_S_i --------------------------
	.section	.nv.constant0._Z23matrixMultiplyOptimizedPfS_S_i,"a",@progbits
	.sectionflags	@""
	.align	4
.nv.constant0._Z23matrixMultiplyOptimizedPfS_S_i:
	.zero		924


//--------------------- .nv.constant0._Z19matrixMultiplyNaivePfS_S_i --------------------------
	.section	.nv.constant0._Z19matrixMultiplyNaivePfS_S_i,"a",@progbits
	.sectionflags	@""
	.align	4
.nv.constant0._Z19matrixMultiplyNaivePfS_S_i:
	.zero		924


//--------------------- SYMBOLS --------------------------

	.type		.nv.reservedSmem.offset0,@object
	.size		.nv.reservedSmem.offset0,0x4
	.type		.nv.reservedSmem.cap,@object
	.size		.nv.reservedSmem.cap,0x4
